//
// Generated by NVIDIA NVVM Compiler
//
// Compiler Build ID: CL-36424714
// Cuda compilation tools, release 13.0, V13.0.88
// Based on NVVM 20.0.0
//

.version 9.0
.target sm_100
.address_size 64

	// .globl	filter_k

.visible .entry filter_k(
	.param .u64 .ptr .align 1 filter_k_param_0,
	.param .u64 .ptr .align 1 filter_k_param_1,
	.param .u64 .ptr .align 1 filter_k_param_2,
	.param .u32 filter_k_param_3
)
{
	.reg .pred 	%p<3>;
	.reg .b32 	%r<9>;
	.reg .b64 	%rd<11>;

	ld.param.u64 	%rd1, [filter_k_param_0];
	ld.param.u64 	%rd2, [filter_k_param_1];
	ld.param.u64 	%rd3, [filter_k_param_2];
	ld.param.u32 	%r3, [filter_k_param_3];
	mov.u32 	%r4, %tid.x;
	mov.u32 	%r5, %ctaid.x;
	mov.u32 	%r6, %ntid.x;
	mad.lo.s32 	%r1, %r5, %r6, %r4;
	setp.ge.s32 	%p1, %r1, %r3;
	@%p1 bra 	$L__BB0_3;
	cvta.to.global.u64 	%rd4, %rd3;
	mul.wide.s32 	%rd5, %r1, 4;
	add.s64 	%rd6, %rd4, %rd5;
	ld.global.u32 	%r2, [%rd6];
	and.b32  	%r7, %r2, -2147483647;
	setp.ne.s32 	%p2, %r7, 1;
	@%p2 bra 	$L__BB0_3;
	cvta.to.global.u64 	%rd7, %rd2;
	atom.global.add.u32 	%r8, [%rd7], 1;
	cvta.to.global.u64 	%rd8, %rd1;
	mul.wide.s32 	%rd9, %r8, 4;
	add.s64 	%rd10, %rd8, %rd9;
	st.global.u32 	[%rd10], %r2;
$L__BB0_3:
	ret;

}


// ===== COMPILED SASS (sm_100) =====

	.target	sm_100

	.elftype	@"ET_EXEC"


//--------------------- .note.nv.tkinfo           --------------------------
	.section	.note.nv.tkinfo,"",@"SHT_NOTE"
	.sectionflags	@"SHF_NOTE_NV_TKINFO"
	.tkinfo
        /*0018*/ 	.word	0x00000002
        /*0030*/ 	.string	""
        /*0030*/ 	.string	"ptxas"
        /*0030*/ 	.string	"Cuda compilation tools, release 13.0, V13.0.88"
        /*0030*/ 	.string	"Build cuda_13.0.r13.0/compiler.36424714_0"
        /*0030*/ 	.string	"-arch sm_100 -m 64 "



//--------------------- .note.nv.cuinfo           --------------------------
	.section	.note.nv.cuinfo,"",@"SHT_NOTE"
	.sectionflags	@"SHF_NOTE_NV_CUINFO"
        /*0018*/ 	.short	0x0002
        /*001a*/ 	.short	0x0064
        /*001c*/ 	.short	0x0082
	.zero		2


//--------------------- .nv.info                  --------------------------
	.section	.nv.info,"",@"SHT_CUDA_INFO"
	.align	4


	//----- nvinfo : EIATTR_REGCOUNT
	.align		4
        /*0000*/ 	.byte	0x04, 0x2f
        /*0002*/ 	.short	(.L_1 - .L_0)
	.align		4
.L_0:
        /*0004*/ 	.word	index@(filter_k)
        /*0008*/ 	.word	0x0000000e


	//----- nvinfo : EIATTR_FRAME_SIZE
	.align		4
.L_1:
        /*000c*/ 	.byte	0x04, 0x11
        /*000e*/ 	.short	(.L_3 - .L_2)
	.align		4
.L_2:
        /*0010*/ 	.word	index@(filter_k)
        /*0014*/ 	.word	0x00000000


	//----- nvinfo : EIATTR_MIN_STACK_SIZE
	.align		4
.L_3:
        /*0018*/ 	.byte	0x04, 0x12
        /*001a*/ 	.short	(.L_5 - .L_4)
	.align		4
.L_4:
        /*001c*/ 	.word	index@(filter_k)
        /*0020*/ 	.word	0x00000000
.L_5:


//--------------------- .nv.compat                --------------------------
	.section	.nv.compat,"",@"SHT_CUDA_COMPAT_INFO"
	.align	4
        /*0000*/ 	.byte	0x02, 0x09, 0x00, 0x00, 0x02, 0x02, 0x01, 0x00, 0x02, 0x05, 0x05, 0x00, 0x03, 0x07, 0x01, 0x01
        /*0010*/ 	.byte	0x02, 0x03, 0x00, 0x00, 0x02, 0x06, 0x01, 0x00, 0x04, 0x0b, 0x08, 0x00, 0x09, 0x00, 0x00, 0x00
        /*0020*/ 	.byte	0x00, 0x00, 0x00, 0x00


//--------------------- .nv.info.filter_k         --------------------------
	.section	.nv.info.filter_k,"",@"SHT_CUDA_INFO"
	.sectionflags	@""
	.align	4


	//----- nvinfo : EIATTR_CUDA_API_VERSION
	.align		4
        /*0000*/ 	.byte	0x04, 0x37
        /*0002*/ 	.short	(.L_7 - .L_6)
.L_6:
        /*0004*/ 	.word	0x00000082


	//----- nvinfo : EIATTR_KPARAM_INFO
	.align		4
.L_7:
        /*0008*/ 	.byte	0x04, 0x17
        /*000a*/ 	.short	(.L_9 - .L_8)
.L_8:
        /*000c*/ 	.word	0x00000000
        /*0010*/ 	.short	0x0003
        /*0012*/ 	.short	0x0018
        /*0014*/ 	.byte	0x00, 0xf0, 0x11, 0x00


	//----- nvinfo : EIATTR_KPARAM_INFO
	.align		4
.L_9:
        /*0018*/ 	.byte	0x04, 0x17
        /*001a*/ 	.short	(.L_11 - .L_10)
.L_10:
        /*001c*/ 	.word	0x00000000
        /*0020*/ 	.short	0x0002
        /*0022*/ 	.short	0x0010
        /*0024*/ 	.byte	0x00, 0xf5, 0x21, 0x00


	//----- nvinfo : EIATTR_KPARAM_INFO
	.align		4
.L_11:
        /*0028*/ 	.byte	0x04, 0x17
        /*002a*/ 	.short	(.L_13 - .L_12)
.L_12:
        /*002c*/ 	.word	0x00000000
        /*0030*/ 	.short	0x0001
        /*0032*/ 	.short	0x0008
        /*0034*/ 	.byte	0x00, 0xf5, 0x21, 0x00


	//----- nvinfo : EIATTR_KPARAM_INFO
	.align		4
.L_13:
        /*0038*/ 	.byte	0x04, 0x17
        /*003a*/ 	.short	(.L_15 - .L_14)
.L_14:
        /*003c*/ 	.word	0x00000000
        /*0040*/ 	.short	0x0000
        /*0042*/ 	.short	0x0000
        /*0044*/ 	.byte	0x00, 0xf5, 0x21, 0x00


	//----- nvinfo : EIATTR_SPARSE_MMA_MASK
	.align		4
.L_15:
        /*0048*/ 	.byte	0x03, 0x50
        /*004a*/ 	.short	0x0000


	//----- nvinfo : EIATTR_MAXREG_COUNT
	.align		4
        /*004c*/ 	.byte	0x03, 0x1b
        /*004e*/ 	.short	0x00ff


	//----- nvinfo : EIATTR_MERCURY_ISA_VERSION
	.align		4
        /*0050*/ 	.byte	0x03, 0x5f
        /*0052*/ 	.short	0x0101


	//----- nvinfo : EIATTR_INT_WARP_WIDE_INSTR_OFFSETS
	.align		4
        /*0054*/ 	.byte	0x04, 0x31
        /*0056*/ 	.short	(.L_17 - .L_16)


	//   ....[0]....
.L_16:
        /*0058*/ 	.word	0x00000100


	//   ....[1]....
        /*005c*/ 	.word	0x000001a0


	//----- nvinfo : EIATTR_VRC_CTA_INIT_COUNT
	.align		4
.L_17:
        /*0060*/ 	.byte	0x02, 0x4a
	.zero		1
	.zero		1


	//----- nvinfo : EIATTR_EXIT_INSTR_OFFSETS
	.align		4
        /*0064*/ 	.byte	0x04, 0x1c
        /*0066*/ 	.short	(.L_19 - .L_18)


	//   ....[0]....
.L_18:
        /*0068*/ 	.word	0x00000070


	//   ....[1]....
        /*006c*/ 	.word	0x000000e0


	//   ....[2]....
        /*0070*/ 	.word	0x000001e0


	//----- nvinfo : EIATTR_CBANK_PARAM_SIZE
	.align		4
.L_19:
        /*0074*/ 	.byte	0x03, 0x19
        /*0076*/ 	.short	0x001c


	//----- nvinfo : EIATTR_PARAM_CBANK
	.align		4
        /*0078*/ 	.byte	0x04, 0x0a
        /*007a*/ 	.short	(.L_21 - .L_20)
	.align		4
.L_20:
        /*007c*/ 	.word	index@(.nv.constant0.filter_k)
        /*0080*/ 	.short	0x0380
        /*0082*/ 	.short	0x001c


	//----- nvinfo : EIATTR_SW_WAR
	.align		4
.L_21:
        /*0084*/ 	.byte	0x04, 0x36
        /*0086*/ 	.short	(.L_23 - .L_22)
.L_22:
        /*0088*/ 	.word	0x00000008
.L_23:


//--------------------- .nv.callgraph             --------------------------
	.section	.nv.callgraph,"",@"SHT_CUDA_CALLGRAPH"
	.align	4
	.sectionentsize	8
	.align		4
        /*0000*/ 	.word	0x00000000
	.align		4
        /*0004*/ 	.word	0xffffffff
	.align		4
        /*0008*/ 	.word	0x00000000
	.align		4
        /*000c*/ 	.word	0xfffffffe
	.align		4
        /*0010*/ 	.word	0x00000000
	.align		4
        /*0014*/ 	.word	0xfffffffd
	.align		4
        /*0018*/ 	.word	0x00000000
	.align		4
        /*001c*/ 	.word	0xfffffffc


//--------------------- .text.filter_k            --------------------------
	.section	.text.filter_k,"ax",@progbits
	.align	128
        .global         filter_k
        .type           filter_k,@function
        .size           filter_k,(.L_x_1 - filter_k)
        .other          filter_k,@"STO_CUDA_ENTRY STV_DEFAULT"
filter_k:
.text.filter_k:
[----:B------:R-:W-:Y:S01]  /*0000*/  LDC R1, c[0x0][0x37c] ;  /* 0x0000df00ff017b82 */ /* 0x000fe20000000800 */
[----:B------:R-:W0:Y:S07]  /*0010*/  S2R R5, SR_TID.X ;  /* 0x0000000000057919 */ /* 0x000e2e0000002100 */
[----:B------:R-:W0:Y:S01]  /*0020*/  S2UR UR4, SR_CTAID.X ;  /* 0x00000000000479c3 */ /* 0x000e220000002500 */
[----:B------:R-:W1:Y:S07]  /*0030*/  LDCU UR5, c[0x0][0x398] ;  /* 0x00007300ff0577ac */ /* 0x000e6e0008000800 */
[----:B------:R-:W0:Y:S02]  /*0040*/  LDC R0, c[0x0][0x360] ;  /* 0x0000d800ff007b82 */ /* 0x000e240000000800 */
[----:B0-----:R-:W-:-:S05]  /*0050*/  IMAD R5, R0, UR4, R5 ;  /* 0x0000000400057c24 */ /* 0x001fca000f8e0205 */
[----:B-1----:R-:W-:-:S13]  /*0060*/  ISETP.GE.AND P0, PT, R5, UR5, PT ;  /* 0x0000000505007c0c */ /* 0x002fda000bf06270 */
[----:B------:R-:W-:Y:S05]  /*0070*/  @P0 EXIT ;  /* 0x000000000000094d */ /* 0x000fea0003800000 */
[----:B------:R-:W0:Y:S01]  /*0080*/  LDC.64 R2, c[0x0][0x390] ;  /* 0x0000e400ff027b82 */ /* 0x000e220000000a00 */
[----:B------:R-:W1:Y:S01]  /*0090*/  LDCU.64 UR4, c[0x0][0x358] ;  /* 0x00006b00ff0477ac */ /* 0x000e620008000a00 */
[----:B0-----:R-:W-:-:S05]  /*00a0*/  IMAD.WIDE R2, R5, 0x4, R2 ;  /* 0x0000000405027825 */ /* 0x001fca00078e0202 */
[----:B-1----:R-:W2:Y:S02]  /*00b0*/  LDG.E R7, desc[UR4][R2.64] ;  /* 0x0000000402077981 */ /* 0x002ea4000c1e1900 */
[----:B--2---:R-:W-:-:S04]  /*00c0*/  LOP3.LUT R0, R7, 0x80000001, RZ, 0xc0, !PT ;  /* 0x8000000107007812 */ /* 0x004fc800078ec0ff */
[----:B------:R-:W-:-:S13]  /*00d0*/  ISETP.NE.AND P0, PT, R0, 0x1, PT ;  /* 0x000000010000780c */ /* 0x000fda0003f05270 */
[----:B------:R-:W-:Y:S05]  /*00e0*/  @P0 EXIT ;  /* 0x000000000000094d */ /* 0x000fea0003800000 */
[----:B------:R-:W0:Y:S01]  /*00f0*/  S2R R5, SR_LANEID ;  /* 0x0000000000057919 */ /* 0x000e220000000000 */
[----:B------:R-:W-:Y:S01]  /*0100*/  VOTEU.ANY UR6, UPT, PT ;  /* 0x0000000000067886 */ /* 0x000fe200038e0100 */
[----:B------:R-:W1:Y:S01]  /*0110*/  LDC.64 R2, c[0x0][0x388] ;  /* 0x0000e200ff027b82 */ /* 0x000e620000000a00 */
[----:B------:R-:W0:Y:S08]  /*0120*/  FLO.U32 R0, UR6 ;  /* 0x0000000600007d00 */ /* 0x000e3000080e0000 */
[----:B------:R-:W1:Y:S01]  /*0130*/  POPC R11, UR6 ;  /* 0x00000006000b7d09 */ /* 0x000e620008000000 */
[----:B0-----:R-:W-:Y:S01]  /*0140*/  ISETP.EQ.U32.AND P0, PT, R0, R5, PT ;  /* 0x000000050000720c */ /* 0x001fe20003f02070 */
[----:B------:R-:W0:Y:S01]  /*0150*/  S2R R6, SR_LTMASK ;  /* 0x0000000000067919 */ /* 0x000e220000003900 */
[----:B------:R-:W2:Y:S11]  /*0160*/  LDC.64 R4, c[0x0][0x380] ;  /* 0x0000e000ff047b82 */ /* 0x000eb60000000a00 */
[----:B-1----:R-:W3:Y:S01]  /*0170*/  @P0 ATOMG.E.ADD.STRONG.GPU PT, R3, desc[UR4][R2.64], R11 ;  /* 0x8000000b020309a8 */ /* 0x002ee200081ef104 */
[----:B0-----:R-:W-:-:S06]  /*0180*/  LOP3.LUT R6, R6, UR6, RZ, 0xc0, !PT ;  /* 0x0000000606067c12 */ /* 0x001fcc000f8ec0ff */
[----:B------:R-:W0:Y:S01]  /*0190*/  POPC R6, R6 ;  /* 0x0000000600067309 */ /* 0x000e220000000000 */
[----:B---3--:R-:W0:Y:S02]  /*01a0*/  SHFL.IDX PT, R9, R3, R0, 0x1f ;  /* 0x00001f0003097589 */ /* 0x008e2400000e0000 */
[----:B0-----:R-:W-:-:S04]  /*01b0*/  IMAD.IADD R9, R9, 0x1, R6 ;  /* 0x0000000109097824 */ /* 0x001fc800078e0206 */
[----:B--2---:R-:W-:-:S05]  /*01c0*/  IMAD.WIDE R4, R9, 0x4, R4 ;  /* 0x0000000409047825 */ /* 0x004fca00078e0204 */
[----:B------:R-:W-:Y:S01]  /*01d0*/  STG.E desc[UR4][R4.64], R7 ;  /* 0x0000000704007986 */ /* 0x000fe2000c101904 */
[----:B------:R-:W-:Y:S05]  /*01e0*/  EXIT ;  /* 0x000000000000794d */ /* 0x000fea0003800000 */
.L_x_0:
[----:B------:R-:W-:-:S00]  /*01f0*/  BRA `(.L_x_0) ;  /* 0xfffffffc00fc7947 */ /* 0x000fc0000383ffff */
[----:B------:R-:W-:-:S00]  /*0200*/  NOP ;  /* 0x0000000000007918 */ /* 0x000fc00000000000 */
[----:B------:R-:W-:-:S00]  /*0210*/  NOP ;  /* 0x0000000000007918 */ /* 0x000fc00000000000 */
[----:B------:R-:W-:-:S00]  /*0220*/  NOP ;  /* 0x0000000000007918 */ /* 0x000fc00000000000 */
[----:B------:R-:W-:-:S00]  /*0230*/  NOP ;  /* 0x0000000000007918 */ /* 0x000fc00000000000 */
[----:B------:R-:W-:-:S00]  /*0240*/  NOP ;  /* 0x0000000000007918 */ /* 0x000fc00000000000 */
[----:B------:R-:W-:-:S00]  /*0250*/  NOP ;  /* 0x0000000000007918 */ /* 0x000fc00000000000 */
[----:B------:R-:W-:-:S00]  /*0260*/  NOP ;  /* 0x0000000000007918 */ /* 0x000fc00000000000 */
[----:B------:R-:W-:-:S00]  /*0270*/  NOP ;  /* 0x0000000000007918 */ /* 0x000fc00000000000 */
.L_x_1:


//--------------------- .nv.shared.reserved.0     --------------------------
	.section	.nv.shared.reserved.0,"aw",@nobits
	.weak		__nv_reservedSMEM_offset_0_alias
	.size		__nv_reservedSMEM_offset_0_alias, 0, 64
	.other		__nv_reservedSMEM_offset_0_alias,@"STO_CUDA_RESERVED_SHARED STV_DEFAULT"
__nv_reservedSMEM_offset_0_alias:
	.zero		0
	.zero		64


//--------------------- .nv.constant0.filter_k    --------------------------
	.section	.nv.constant0.filter_k,"a",@progbits
	.sectionflags	@""
	.align	4
.nv.constant0.filter_k:
	.zero		924


//--------------------- SYMBOLS --------------------------

	.type		.nv.reservedSmem.offset0,@object
	.size		.nv.reservedSmem.offset0,0x4
